//
// Generated by NVIDIA NVVM Compiler
//
// Compiler Build ID: CL-36424714
// Cuda compilation tools, release 13.0, V13.0.88
// Based on NVVM 20.0.0
//

.version 9.0
.target sm_100
.address_size 64

	// .globl	_Z19compute_temperaturePdS_S_didd

.visible .entry _Z19compute_temperaturePdS_S_didd(
	.param .u64 .ptr .align 1 _Z19compute_temperaturePdS_S_didd_param_0,
	.param .u64 .ptr .align 1 _Z19compute_temperaturePdS_S_didd_param_1,
	.param .u64 .ptr .align 1 _Z19compute_temperaturePdS_S_didd_param_2,
	.param .f64 _Z19compute_temperaturePdS_S_didd_param_3,
	.param .u32 _Z19compute_temperaturePdS_S_didd_param_4,
	.param .f64 _Z19compute_temperaturePdS_S_didd_param_5,
	.param .f64 _Z19compute_temperaturePdS_S_didd_param_6
)
{
	.reg .pred 	%p<9>;
	.reg .b32 	%r<19>;
	.reg .b64 	%rd<21>;
	.reg .b64 	%fd<16>;

	ld.param.u64 	%rd2, [_Z19compute_temperaturePdS_S_didd_param_0];
	ld.param.u64 	%rd4, [_Z19compute_temperaturePdS_S_didd_param_1];
	ld.param.u64 	%rd3, [_Z19compute_temperaturePdS_S_didd_param_2];
	ld.param.f64 	%fd1, [_Z19compute_temperaturePdS_S_didd_param_3];
	ld.param.u32 	%r6, [_Z19compute_temperaturePdS_S_didd_param_4];
	ld.param.f64 	%fd2, [_Z19compute_temperaturePdS_S_didd_param_5];
	ld.param.f64 	%fd3, [_Z19compute_temperaturePdS_S_didd_param_6];
	cvta.to.global.u64 	%rd1, %rd4;
	mov.u32 	%r7, %ctaid.x;
	mov.u32 	%r8, %ntid.x;
	mov.u32 	%r9, %tid.x;
	mad.lo.s32 	%r1, %r7, %r8, %r9;
	mov.u32 	%r10, %ctaid.y;
	mov.u32 	%r11, %ntid.y;
	mov.u32 	%r12, %tid.y;
	mad.lo.s32 	%r13, %r10, %r11, %r12;
	max.s32 	%r14, %r1, %r13;
	setp.ge.s32 	%p1, %r14, %r6;
	@%p1 bra 	$L__BB0_4;
	mul.lo.s32 	%r3, %r6, %r13;
	add.s32 	%r4, %r3, %r1;
	setp.ne.s32 	%p2, %r1, 0;
	add.s32 	%r15, %r6, -1;
	setp.ne.s32 	%p3, %r1, %r15;
	and.pred  	%p4, %p2, %p3;
	setp.ne.s32 	%p5, %r13, 0;
	and.pred  	%p6, %p5, %p4;
	setp.ne.s32 	%p7, %r13, %r15;
	and.pred  	%p8, %p6, %p7;
	@%p8 bra 	$L__BB0_3;
	mul.wide.s32 	%rd19, %r4, 8;
	add.s64 	%rd20, %rd1, %rd19;
	st.global.f64 	[%rd20], %fd3;
	bra.uni 	$L__BB0_4;
$L__BB0_3:
	cvta.to.global.u64 	%rd5, %rd2;
	sub.s32 	%r16, %r3, %r6;
	add.s32 	%r17, %r16, %r1;
	add.s32 	%r18, %r4, %r6;
	mul.f64 	%fd4, %fd2, %fd2;
	div.rn.f64 	%fd5, %fd4, %fd1;
	cvta.to.global.u64 	%rd6, %rd3;
	mul.wide.s32 	%rd7, %r4, 8;
	add.s64 	%rd8, %rd6, %rd7;
	ld.global.f64 	%fd6, [%rd8];
	mul.wide.s32 	%rd9, %r17, 8;
	add.s64 	%rd10, %rd5, %rd9;
	ld.global.f64 	%fd7, [%rd10];
	mul.wide.s32 	%rd11, %r18, 8;
	add.s64 	%rd12, %rd5, %rd11;
	ld.global.f64 	%fd8, [%rd12];
	add.f64 	%fd9, %fd7, %fd8;
	cvt.s64.s32 	%rd13, %r3;
	cvt.s64.s32 	%rd14, %r1;
	add.s64 	%rd15, %rd14, %rd13;
	shl.b64 	%rd16, %rd15, 3;
	add.s64 	%rd17, %rd5, %rd16;
	ld.global.f64 	%fd10, [%rd17+-8];
	add.f64 	%fd11, %fd9, %fd10;
	ld.global.f64 	%fd12, [%rd17+8];
	add.f64 	%fd13, %fd11, %fd12;
	fma.rn.f64 	%fd14, %fd5, %fd6, %fd13;
	mul.f64 	%fd15, %fd14, 0d3FD0000000000000;
	add.s64 	%rd18, %rd1, %rd7;
	st.global.f64 	[%rd18], %fd15;
$L__BB0_4:
	ret;

}


// ===== COMPILED SASS (sm_100) =====

	.target	sm_100

	.elftype	@"ET_EXEC"


//--------------------- .note.nv.tkinfo           --------------------------
	.section	.note.nv.tkinfo,"",@"SHT_NOTE"
	.sectionflags	@"SHF_NOTE_NV_TKINFO"
	.tkinfo
        /*0018*/ 	.word	0x00000002
        /*0030*/ 	.string	""
        /*0030*/ 	.string	"ptxas"
        /*0030*/ 	.string	"Cuda compilation tools, release 13.0, V13.0.88"
        /*0030*/ 	.string	"Build cuda_13.0.r13.0/compiler.36424714_0"
        /*0030*/ 	.string	"-arch sm_100 -m 64 "



//--------------------- .note.nv.cuinfo           --------------------------
	.section	.note.nv.cuinfo,"",@"SHT_NOTE"
	.sectionflags	@"SHF_NOTE_NV_CUINFO"
        /*0018*/ 	.short	0x0002
        /*001a*/ 	.short	0x0064
        /*001c*/ 	.short	0x0082
	.zero		2


//--------------------- .nv.info                  --------------------------
	.section	.nv.info,"",@"SHT_CUDA_INFO"
	.align	4


	//----- nvinfo : EIATTR_REGCOUNT
	.align		4
        /*0000*/ 	.byte	0x04, 0x2f
        /*0002*/ 	.short	(.L_1 - .L_0)
	.align		4
.L_0:
        /*0004*/ 	.word	index@(_Z19compute_temperaturePdS_S_didd)
        /*0008*/ 	.word	0x0000001d


	//----- nvinfo : EIATTR_FRAME_SIZE
	.align		4
.L_1:
        /*000c*/ 	.byte	0x04, 0x11
        /*000e*/ 	.short	(.L_3 - .L_2)
	.align		4
.L_2:
        /*0010*/ 	.word	index@($__internal_0_$__cuda_sm20_div_rn_f64_full)
        /*0014*/ 	.word	0x00000000


	//----- nvinfo : EIATTR_FRAME_SIZE
	.align		4
.L_3:
        /*0018*/ 	.byte	0x04, 0x11
        /*001a*/ 	.short	(.L_5 - .L_4)
	.align		4
.L_4:
        /*001c*/ 	.word	index@(_Z19compute_temperaturePdS_S_didd)
        /*0020*/ 	.word	0x00000000


	//----- nvinfo : EIATTR_MIN_STACK_SIZE
	.align		4
.L_5:
        /*0024*/ 	.byte	0x04, 0x12
        /*0026*/ 	.short	(.L_7 - .L_6)
	.align		4
.L_6:
        /*0028*/ 	.word	index@(_Z19compute_temperaturePdS_S_didd)
        /*002c*/ 	.word	0x00000000
.L_7:


//--------------------- .nv.compat                --------------------------
	.section	.nv.compat,"",@"SHT_CUDA_COMPAT_INFO"
	.align	4
        /*0000*/ 	.byte	0x02, 0x09, 0x00, 0x00, 0x02, 0x02, 0x01, 0x00, 0x02, 0x05, 0x05, 0x00, 0x03, 0x07, 0x01, 0x01
        /*0010*/ 	.byte	0x02, 0x03, 0x00, 0x00, 0x02, 0x06, 0x01, 0x00, 0x04, 0x0b, 0x08, 0x00, 0x01, 0x00, 0x00, 0x00
        /*0020*/ 	.byte	0x00, 0x00, 0x00, 0x00


//--------------------- .nv.info._Z19compute_temperaturePdS_S_didd --------------------------
	.section	.nv.info._Z19compute_temperaturePdS_S_didd,"",@"SHT_CUDA_INFO"
	.sectionflags	@""
	.align	4


	//----- nvinfo : EIATTR_CUDA_API_VERSION
	.align		4
        /*0000*/ 	.byte	0x04, 0x37
        /*0002*/ 	.short	(.L_9 - .L_8)
.L_8:
        /*0004*/ 	.word	0x00000082


	//----- nvinfo : EIATTR_KPARAM_INFO
	.align		4
.L_9:
        /*0008*/ 	.byte	0x04, 0x17
        /*000a*/ 	.short	(.L_11 - .L_10)
.L_10:
        /*000c*/ 	.word	0x00000000
        /*0010*/ 	.short	0x0006
        /*0012*/ 	.short	0x0030
        /*0014*/ 	.byte	0x00, 0xf0, 0x21, 0x00


	//----- nvinfo : EIATTR_KPARAM_INFO
	.align		4
.L_11:
        /*0018*/ 	.byte	0x04, 0x17
        /*001a*/ 	.short	(.L_13 - .L_12)
.L_12:
        /*001c*/ 	.word	0x00000000
        /*0020*/ 	.short	0x0005
        /*0022*/ 	.short	0x0028
        /*0024*/ 	.byte	0x00, 0xf0, 0x21, 0x00


	//----- nvinfo : EIATTR_KPARAM_INFO
	.align		4
.L_13:
        /*0028*/ 	.byte	0x04, 0x17
        /*002a*/ 	.short	(.L_15 - .L_14)
.L_14:
        /*002c*/ 	.word	0x00000000
        /*0030*/ 	.short	0x0004
        /*0032*/ 	.short	0x0020
        /*0034*/ 	.byte	0x00, 0xf0, 0x11, 0x00


	//----- nvinfo : EIATTR_KPARAM_INFO
	.align		4
.L_15:
        /*0038*/ 	.byte	0x04, 0x17
        /*003a*/ 	.short	(.L_17 - .L_16)
.L_16:
        /*003c*/ 	.word	0x00000000
        /*0040*/ 	.short	0x0003
        /*0042*/ 	.short	0x0018
        /*0044*/ 	.byte	0x00, 0xf0, 0x21, 0x00


	//----- nvinfo : EIATTR_KPARAM_INFO
	.align		4
.L_17:
        /*0048*/ 	.byte	0x04, 0x17
        /*004a*/ 	.short	(.L_19 - .L_18)
.L_18:
        /*004c*/ 	.word	0x00000000
        /*0050*/ 	.short	0x0002
        /*0052*/ 	.short	0x0010
        /*0054*/ 	.byte	0x00, 0xf5, 0x21, 0x00


	//----- nvinfo : EIATTR_KPARAM_INFO
	.align		4
.L_19:
        /*0058*/ 	.byte	0x04, 0x17
        /*005a*/ 	.short	(.L_21 - .L_20)
.L_20:
        /*005c*/ 	.word	0x00000000
        /*0060*/ 	.short	0x0001
        /*0062*/ 	.short	0x0008
        /*0064*/ 	.byte	0x00, 0xf5, 0x21, 0x00


	//----- nvinfo : EIATTR_KPARAM_INFO
	.align		4
.L_21:
        /*0068*/ 	.byte	0x04, 0x17
        /*006a*/ 	.short	(.L_23 - .L_22)
.L_22:
        /*006c*/ 	.word	0x00000000
        /*0070*/ 	.short	0x0000
        /*0072*/ 	.short	0x0000
        /*0074*/ 	.byte	0x00, 0xf5, 0x21, 0x00


	//----- nvinfo : EIATTR_SPARSE_MMA_MASK
	.align		4
.L_23:
        /*0078*/ 	.byte	0x03, 0x50
        /*007a*/ 	.short	0x0000


	//----- nvinfo : EIATTR_MAXREG_COUNT
	.align		4
        /*007c*/ 	.byte	0x03, 0x1b
        /*007e*/ 	.short	0x00ff


	//----- nvinfo : EIATTR_MERCURY_ISA_VERSION
	.align		4
        /*0080*/ 	.byte	0x03, 0x5f
        /*0082*/ 	.short	0x0101


	//----- nvinfo : EIATTR_VRC_CTA_INIT_COUNT
	.align		4
        /*0084*/ 	.byte	0x02, 0x4a
	.zero		1
	.zero		1


	//----- nvinfo : EIATTR_EXIT_INSTR_OFFSETS
	.align		4
        /*0088*/ 	.byte	0x04, 0x1c
        /*008a*/ 	.short	(.L_25 - .L_24)


	//   ....[0]....
.L_24:
        /*008c*/ 	.word	0x000000c0


	//   ....[1]....
        /*0090*/ 	.word	0x00000190


	//   ....[2]....
        /*0094*/ 	.word	0x00000480


	//----- nvinfo : EIATTR_CRS_STACK_SIZE
	.align		4
.L_25:
        /*0098*/ 	.byte	0x04, 0x1e
        /*009a*/ 	.short	(.L_27 - .L_26)
.L_26:
        /*009c*/ 	.word	0x00000000


	//----- nvinfo : EIATTR_CBANK_PARAM_SIZE
	.align		4
.L_27:
        /*00a0*/ 	.byte	0x03, 0x19
        /*00a2*/ 	.short	0x0038


	//----- nvinfo : EIATTR_PARAM_CBANK
	.align		4
        /*00a4*/ 	.byte	0x04, 0x0a
        /*00a6*/ 	.short	(.L_29 - .L_28)
	.align		4
.L_28:
        /*00a8*/ 	.word	index@(.nv.constant0._Z19compute_temperaturePdS_S_didd)
        /*00ac*/ 	.short	0x0380
        /*00ae*/ 	.short	0x0038


	//----- nvinfo : EIATTR_SW_WAR
	.align		4
.L_29:
        /*00b0*/ 	.byte	0x04, 0x36
        /*00b2*/ 	.short	(.L_31 - .L_30)
.L_30:
        /*00b4*/ 	.word	0x00000008
.L_31:


//--------------------- .nv.callgraph             --------------------------
	.section	.nv.callgraph,"",@"SHT_CUDA_CALLGRAPH"
	.align	4
	.sectionentsize	8
	.align		4
        /*0000*/ 	.word	0x00000000
	.align		4
        /*0004*/ 	.word	0xffffffff
	.align		4
        /*0008*/ 	.word	0x00000000
	.align		4
        /*000c*/ 	.word	0xfffffffe
	.align		4
        /*0010*/ 	.word	0x00000000
	.align		4
        /*0014*/ 	.word	0xfffffffd
	.align		4
        /*0018*/ 	.word	0x00000000
	.align		4
        /*001c*/ 	.word	0xfffffffc


//--------------------- .text._Z19compute_temperaturePdS_S_didd --------------------------
	.section	.text._Z19compute_temperaturePdS_S_didd,"ax",@progbits
	.align	128
        .global         _Z19compute_temperaturePdS_S_didd
        .type           _Z19compute_temperaturePdS_S_didd,@function
        .size           _Z19compute_temperaturePdS_S_didd,(.L_x_6 - _Z19compute_temperaturePdS_S_didd)
        .other          _Z19compute_temperaturePdS_S_didd,@"STO_CUDA_ENTRY STV_DEFAULT"
_Z19compute_temperaturePdS_S_didd:
.text._Z19compute_temperaturePdS_S_didd:
[----:B------:R-:W-:Y:S01]  /*0000*/  LDC R1, c[0x0][0x37c] ;  /* 0x0000df00ff017b82 */ /* 0x000fe20000000800 */
[----:B------:R-:W0:Y:S07]  /*0010*/  S2R R0, SR_TID.X ;  /* 0x0000000000007919 */ /* 0x000e2e0000002100 */
[----:B------:R-:W0:Y:S01]  /*0020*/  LDC R13, c[0x0][0x360] ;  /* 0x0000d800ff0d7b82 */ /* 0x000e220000000800 */
[----:B------:R-:W1:Y:S01]  /*0030*/  LDCU UR6, c[0x0][0x3a0] ;  /* 0x00007400ff0677ac */ /* 0x000e620008000800 */
[----:B------:R-:W2:Y:S06]  /*0040*/  S2R R3, SR_TID.Y ;  /* 0x0000000000037919 */ /* 0x000eac0000002200 */
[----:B------:R-:W0:Y:S08]  /*0050*/  S2UR UR4, SR_CTAID.X ;  /* 0x00000000000479c3 */ /* 0x000e300000002500 */
[----:B------:R-:W2:Y:S08]  /*0060*/  S2UR UR5, SR_CTAID.Y ;  /* 0x00000000000579c3 */ /* 0x000eb00000002600 */
[----:B------:R-:W2:Y:S01]  /*0070*/  LDC R12, c[0x0][0x364] ;  /* 0x0000d900ff0c7b82 */ /* 0x000ea20000000800 */
[----:B0-----:R-:W-:-:S02]  /*0080*/  IMAD R13, R13, UR4, R0 ;  /* 0x000000040d0d7c24 */ /* 0x001fc4000f8e0200 */
[----:B--2---:R-:W-:-:S05]  /*0090*/  IMAD R12, R12, UR5, R3 ;  /* 0x000000050c0c7c24 */ /* 0x004fca000f8e0203 */
[----:B------:R-:W-:-:S04]  /*00a0*/  VIMNMX R0, PT, PT, R13, R12, !PT ;  /* 0x0000000c0d007248 */ /* 0x000fc80007fe0100 */
[----:B-1----:R-:W-:-:S13]  /*00b0*/  ISETP.GE.AND P0, PT, R0, UR6, PT ;  /* 0x0000000600007c0c */ /* 0x002fda000bf06270 */
[----:B------:R-:W-:Y:S05]  /*00c0*/  @P0 EXIT ;  /* 0x000000000000094d */ /* 0x000fea0003800000 */
[----:B------:R-:W-:-:S06]  /*00d0*/  UIADD3 UR4, UPT, UPT, UR6, -0x1, URZ ;  /* 0xffffffff06047890 */ /* 0x000fcc000fffe0ff */
[----:B------:R-:W-:-:S04]  /*00e0*/  ISETP.NE.AND P0, PT, R13, UR4, PT ;  /* 0x000000040d007c0c */ /* 0x000fc8000bf05270 */
[----:B------:R-:W-:-:S04]  /*00f0*/  ISETP.NE.AND P0, PT, R13, RZ, P0 ;  /* 0x000000ff0d00720c */ /* 0x000fc80000705270 */
[----:B------:R-:W-:-:S04]  /*0100*/  ISETP.NE.AND P0, PT, R12, RZ, P0 ;  /* 0x000000ff0c00720c */ /* 0x000fc80000705270 */
[C---:B------:R-:W-:Y:S01]  /*0110*/  ISETP.NE.AND P0, PT, R12.reuse, UR4, P0 ;  /* 0x000000040c007c0c */ /* 0x040fe20008705270 */
[----:B------:R-:W0:Y:S01]  /*0120*/  LDCU.64 UR4, c[0x0][0x358] ;  /* 0x00006b00ff0477ac */ /* 0x000e220008000a00 */
[----:B------:R-:W-:-:S04]  /*0130*/  IMAD R12, R12, UR6, RZ ;  /* 0x000000060c0c7c24 */ /* 0x000fc8000f8e02ff */
[----:B------:R-:W-:-:S07]  /*0140*/  IMAD.IADD R11, R13, 0x1, R12 ;  /* 0x000000010d0b7824 */ /* 0x000fce00078e020c */
[----:B------:R-:W1:Y:S08]  /*0150*/  @!P0 LDC.64 R2, c[0x0][0x388] ;  /* 0x0000e200ff028b82 */ /* 0x000e700000000a00 */
[----:B------:R-:W0:Y:S01]  /*0160*/  @!P0 LDC.64 R4, c[0x0][0x3b0] ;  /* 0x0000ec00ff048b82 */ /* 0x000e220000000a00 */
[----:B-1----:R-:W-:-:S05]  /*0170*/  @!P0 IMAD.WIDE R2, R11, 0x8, R2 ;  /* 0x000000080b028825 */ /* 0x002fca00078e0202 */
[----:B0-----:R0:W-:Y:S01]  /*0180*/  @!P0 STG.E.64 desc[UR4][R2.64], R4 ;  /* 0x0000000402008986 */ /* 0x0011e2000c101b04 */
[----:B------:R-:W-:Y:S05]  /*0190*/  @!P0 EXIT ;  /* 0x000000000000894d */ /* 0x000fea0003800000 */
[----:B------:R-:W1:Y:S01]  /*01a0*/  LDCU UR7, c[0x0][0x39c] ;  /* 0x00007380ff0777ac */ /* 0x000e620008000800 */
[----:B------:R-:W2:Y:S01]  /*01b0*/  LDC.64 R8, c[0x0][0x398] ;  /* 0x0000e600ff087b82 */ /* 0x000ea20000000a00 */
[----:B0-----:R-:W-:Y:S01]  /*01c0*/  IMAD.MOV.U32 R2, RZ, RZ, 0x1 ;  /* 0x00000001ff027424 */ /* 0x001fe200078e00ff */
[----:B------:R-:W-:-:S06]  /*01d0*/  IADD3 R10, PT, PT, R13, -UR6, R12 ;  /* 0x800000060d0a7c10 */ /* 0x000fcc000fffe00c */
[----:B------:R-:W0:Y:S01]  /*01e0*/  LDC.64 R6, c[0x0][0x3a8] ;  /* 0x0000ea00ff067b82 */ /* 0x000e220000000a00 */
[----:B-1----:R-:W2:Y:S01]  /*01f0*/  MUFU.RCP64H R3, UR7 ;  /* 0x0000000700037d08 */ /* 0x002ea20008001800 */
[----:B0-----:R-:W-:Y:S02]  /*0200*/  DMUL R6, R6, R6 ;  /* 0x0000000606067228 */ /* 0x001fe40000000000 */
[----:B--2---:R-:W-:-:S08]  /*0210*/  DFMA R4, R2, -R8, 1 ;  /* 0x3ff000000204742b */ /* 0x004fd00000000808 */
[----:B------:R-:W-:Y:S01]  /*0220*/  DFMA R4, R4, R4, R4 ;  /* 0x000000040404722b */ /* 0x000fe20000000004 */
[----:B------:R-:W-:-:S07]  /*0230*/  FSETP.GEU.AND P1, PT, |R7|, 6.5827683646048100446e-37, PT ;  /* 0x036000000700780b */ /* 0x000fce0003f2e200 */
[----:B------:R-:W-:-:S08]  /*0240*/  DFMA R4, R2, R4, R2 ;  /* 0x000000040204722b */ /* 0x000fd00000000002 */
[----:B------:R-:W-:-:S08]  /*0250*/  DFMA R2, R4, -R8, 1 ;  /* 0x3ff000000402742b */ /* 0x000fd00000000808 */
[----:B------:R-:W-:-:S08]  /*0260*/  DFMA R2, R4, R2, R4 ;  /* 0x000000020402722b */ /* 0x000fd00000000004 */
[----:B------:R-:W-:-:S08]  /*0270*/  DMUL R4, R6, R2 ;  /* 0x0000000206047228 */ /* 0x000fd00000000000 */
[----:B------:R-:W-:-:S08]  /*0280*/  DFMA R8, R4, -R8, R6 ;  /* 0x800000080408722b */ /* 0x000fd00000000006 */
[----:B------:R-:W-:-:S10]  /*0290*/  DFMA R2, R2, R8, R4 ;  /* 0x000000080202722b */ /* 0x000fd40000000004 */
[----:B------:R-:W-:-:S05]  /*02a0*/  FFMA R0, RZ, UR7, R3 ;  /* 0x00000007ff007c23 */ /* 0x000fca0008000003 */
[----:B------:R-:W-:Y:S01]  /*02b0*/  FSETP.GT.AND P0, PT, |R0|, 1.469367938527859385e-39, PT ;  /* 0x001000000000780b */ /* 0x000fe20003f04200 */
[----:B------:R-:W-:-:S12]  /*02c0*/  VIADD R0, R11, UR6 ;  /* 0x000000060b007c36 */ /* 0x000fd80008000000 */
[----:B------:R-:W-:Y:S05]  /*02d0*/  @P0 BRA P1, `(.L_x_0) ;  /* 0x0000000000080947 */ /* 0x000fea0000800000 */
[----:B------:R-:W-:-:S07]  /*02e0*/  MOV R22, 0x300 ;  /* 0x0000030000167802 */ /* 0x000fce0000000f00 */
[----:B------:R-:W-:Y:S05]  /*02f0*/  CALL.REL.NOINC `($__internal_0_$__cuda_sm20_div_rn_f64_full) ;  /* 0x0000000000647944 */ /* 0x000fea0003c00000 */
.L_x_0:
[----:B------:R-:W0:Y:S01]  /*0300*/  LDC.64 R8, c[0x0][0x380] ;  /* 0x0000e000ff087b82 */ /* 0x000e220000000a00 */
[----:B------:R-:W1:Y:S01]  /*0310*/  LDCU.64 UR6, c[0x0][0x380] ;  /* 0x00007000ff0677ac */ /* 0x000e620008000a00 */
[----:B------:R-:W-:Y:S02]  /*0320*/  SHF.R.S32.HI R15, RZ, 0x1f, R13 ;  /* 0x0000001fff0f7819 */ /* 0x000fe4000001140d */
[----:B------:R-:W-:-:S04]  /*0330*/  IADD3 R13, P0, PT, R13, R12, RZ ;  /* 0x0000000c0d0d7210 */ /* 0x000fc80007f1e0ff */
[----:B------:R-:W2:Y:S01]  /*0340*/  LDC.64 R4, c[0x0][0x390] ;  /* 0x0000e400ff047b82 */ /* 0x000ea20000000a00 */
[----:B------:R-:W-:Y:S02]  /*0350*/  LEA.HI.X.SX32 R12, R12, R15, 0x1, P0 ;  /* 0x0000000f0c0c7211 */ /* 0x000fe400000f0eff */
[----:B-1----:R-:W-:Y:S01]  /*0360*/  LEA R14, P0, R13, UR6, 0x3 ;  /* 0x000000060d0e7c11 */ /* 0x002fe2000f8018ff */
[----:B0-----:R-:W-:-:S04]  /*0370*/  IMAD.WIDE R6, R10, 0x8, R8 ;  /* 0x000000080a067825 */ /* 0x001fc800078e0208 */
[----:B------:R-:W-:Y:S02]  /*0380*/  IMAD.WIDE R8, R0, 0x8, R8 ;  /* 0x0000000800087825 */ /* 0x000fe400078e0208 */
[----:B------:R-:W3:Y:S01]  /*0390*/  LDG.E.64 R6, desc[UR4][R6.64] ;  /* 0x0000000406067981 */ /* 0x000ee2000c1e1b00 */
[----:B------:R-:W-:-:S03]  /*03a0*/  LEA.HI.X R15, R13, UR7, R12, 0x3, P0 ;  /* 0x000000070d0f7c11 */ /* 0x000fc600080f1c0c */
[----:B------:R-:W3:Y:S04]  /*03b0*/  LDG.E.64 R8, desc[UR4][R8.64] ;  /* 0x0000000408087981 */ /* 0x000ee8000c1e1b00 */
[----:B------:R-:W4:Y:S01]  /*03c0*/  LDG.E.64 R16, desc[UR4][R14.64+-0x8] ;  /* 0xfffff8040e107981 */ /* 0x000f22000c1e1b00 */
[----:B--2---:R-:W-:-:S03]  /*03d0*/  IMAD.WIDE R4, R11, 0x8, R4 ;  /* 0x000000080b047825 */ /* 0x004fc600078e0204 */
[----:B------:R-:W2:Y:S04]  /*03e0*/  LDG.E.64 R18, desc[UR4][R14.64+0x8] ;  /* 0x000008040e127981 */ /* 0x000ea8000c1e1b00 */
[----:B------:R-:W5:Y:S01]  /*03f0*/  LDG.E.64 R4, desc[UR4][R4.64] ;  /* 0x0000000404047981 */ /* 0x000f62000c1e1b00 */
[----:B---3--:R-:W-:-:S08]  /*0400*/  DADD R12, R6, R8 ;  /* 0x00000000060c7229 */ /* 0x008fd00000000008 */
[----:B----4-:R-:W-:Y:S01]  /*0410*/  DADD R12, R12, R16 ;  /* 0x000000000c0c7229 */ /* 0x010fe20000000010 */
[----:B------:R-:W0:Y:S07]  /*0420*/  LDC.64 R16, c[0x0][0x388] ;  /* 0x0000e200ff107b82 */ /* 0x000e2e0000000a00 */
[----:B--2---:R-:W-:-:S08]  /*0430*/  DADD R12, R12, R18 ;  /* 0x000000000c0c7229 */ /* 0x004fd00000000012 */
[----:B-----5:R-:W-:-:S08]  /*0440*/  DFMA R12, R4, R2, R12 ;  /* 0x00000002040c722b */ /* 0x020fd0000000000c */
[----:B------:R-:W-:Y:S01]  /*0450*/  DMUL R12, R12, 0.25 ;  /* 0x3fd000000c0c7828 */ /* 0x000fe20000000000 */
[----:B0-----:R-:W-:-:S06]  /*0460*/  IMAD.WIDE R16, R11, 0x8, R16 ;  /* 0x000000080b107825 */ /* 0x001fcc00078e0210 */
[----:B------:R-:W-:Y:S01]  /*0470*/  STG.E.64 desc[UR4][R16.64], R12 ;  /* 0x0000000c10007986 */ /* 0x000fe2000c101b04 */
[----:B------:R-:W-:Y:S05]  /*0480*/  EXIT ;  /* 0x000000000000794d */ /* 0x000fea0003800000 */
        .weak           $__internal_0_$__cuda_sm20_div_rn_f64_full
        .type           $__internal_0_$__cuda_sm20_div_rn_f64_full,@function
        .size           $__internal_0_$__cuda_sm20_div_rn_f64_full,(.L_x_6 - $__internal_0_$__cuda_sm20_div_rn_f64_full)
$__internal_0_$__cuda_sm20_div_rn_f64_full:
[----:B------:R-:W0:Y:S01]  /*0490*/  LDC.64 R2, c[0x0][0x398] ;  /* 0x0000e600ff027b82 */ /* 0x000e220000000a00 */
[----:B------:R-:W-:Y:S01]  /*04a0*/  IMAD.MOV.U32 R14, RZ, RZ, 0x1 ;  /* 0x00000001ff0e7424 */ /* 0x000fe200078e00ff */
[C---:B------:R-:W-:Y:S01]  /*04b0*/  FSETP.GEU.AND P2, PT, |R7|.reuse, 1.469367938527859385e-39, PT ;  /* 0x001000000700780b */ /* 0x040fe20003f4e200 */
[----:B------:R-:W-:Y:S01]  /*04c0*/  IMAD.MOV.U32 R21, RZ, RZ, 0x1ca00000 ;  /* 0x1ca00000ff157424 */ /* 0x000fe200078e00ff */
[----:B------:R-:W-:-:S05]  /*04d0*/  LOP3.LUT R23, R7, 0x7ff00000, RZ, 0xc0, !PT ;  /* 0x7ff0000007177812 */ /* 0x000fca00078ec0ff */
[----:B------:R-:W-:Y:S01]  /*04e0*/  IMAD.MOV.U32 R25, RZ, RZ, R23 ;  /* 0x000000ffff197224 */ /* 0x000fe200078e0017 */
[C---:B0-----:R-:W-:Y:S02]  /*04f0*/  FSETP.GEU.AND P0, PT, |R3|.reuse, 1.469367938527859385e-39, PT ;  /* 0x001000000300780b */ /* 0x041fe40003f0e200 */
[C---:B------:R-:W-:Y:S02]  /*0500*/  LOP3.LUT R4, R3.reuse, 0x800fffff, RZ, 0xc0, !PT ;  /* 0x800fffff03047812 */ /* 0x040fe400078ec0ff */
[----:B------:R-:W-:Y:S02]  /*0510*/  LOP3.LUT R20, R3, 0x7ff00000, RZ, 0xc0, !PT ;  /* 0x7ff0000003147812 */ /* 0x000fe400078ec0ff */
[----:B------:R-:W-:Y:S01]  /*0520*/  LOP3.LUT R5, R4, 0x3ff00000, RZ, 0xfc, !PT ;  /* 0x3ff0000004057812 */ /* 0x000fe200078efcff */
[----:B------:R-:W-:Y:S01]  /*0530*/  IMAD.MOV.U32 R4, RZ, RZ, R2 ;  /* 0x000000ffff047224 */ /* 0x000fe200078e0002 */
[----:B------:R-:W-:Y:S01]  /*0540*/  ISETP.GE.U32.AND P1, PT, R23, R20, PT ;  /* 0x000000141700720c */ /* 0x000fe20003f26070 */
[----:B------:R-:W-:-:S03]  /*0550*/  IMAD.MOV.U32 R24, RZ, RZ, R20 ;  /* 0x000000ffff187224 */ /* 0x000fc600078e0014 */
[----:B------:R-:W-:Y:S01]  /*0560*/  SEL R21, R21, 0x63400000, !P1 ;  /* 0x6340000015157807 */ /* 0x000fe20004800000 */
[----:B------:R-:W0:Y:S03]  /*0570*/  @!P0 LDC.64 R8, c[0x0][0x398] ;  /* 0x0000e600ff088b82 */ /* 0x000e260000000a00 */
[----:B------:R-:W-:-:S04]  /*0580*/  @!P2 LOP3.LUT R18, R21, 0x80000000, R7, 0xf8, !PT ;  /* 0x800000001512a812 */ /* 0x000fc800078ef807 */
[----:B------:R-:W-:Y:S01]  /*0590*/  @!P2 LOP3.LUT R19, R18, 0x100000, RZ, 0xfc, !PT ;  /* 0x001000001213a812 */ /* 0x000fe200078efcff */
[----:B------:R-:W-:Y:S01]  /*05a0*/  @!P2 IMAD.MOV.U32 R18, RZ, RZ, RZ ;  /* 0x000000ffff12a224 */ /* 0x000fe200078e00ff */
[----:B0-----:R-:W-:-:S06]  /*05b0*/  @!P0 DMUL R4, R8, 8.98846567431157953865e+307 ;  /* 0x7fe0000008048828 */ /* 0x001fcc0000000000 */
[----:B------:R-:W0:Y:S04]  /*05c0*/  MUFU.RCP64H R15, R5 ;  /* 0x00000005000f7308 */ /* 0x000e280000001800 */
[----:B------:R-:W-:Y:S01]  /*05d0*/  @!P0 LOP3.LUT R24, R5, 0x7ff00000, RZ, 0xc0, !PT ;  /* 0x7ff0000005188812 */ /* 0x000fe200078ec0ff */
[----:B0-----:R-:W-:-:S08]  /*05e0*/  DFMA R8, R14, -R4, 1 ;  /* 0x3ff000000e08742b */ /* 0x001fd00000000804 */
[----:B------:R-:W-:-:S08]  /*05f0*/  DFMA R8, R8, R8, R8 ;  /* 0x000000080808722b */ /* 0x000fd00000000008 */
[----:B------:R-:W-:Y:S01]  /*0600*/  DFMA R14, R14, R8, R14 ;  /* 0x000000080e0e722b */ /* 0x000fe2000000000e */
[----:B------:R-:W-:Y:S01]  /*0610*/  LOP3.LUT R9, R21, 0x800fffff, R7, 0xf8, !PT ;  /* 0x800fffff15097812 */ /* 0x000fe200078ef807 */
[----:B------:R-:W-:-:S06]  /*0620*/  IMAD.MOV.U32 R8, RZ, RZ, R6 ;  /* 0x000000ffff087224 */ /* 0x000fcc00078e0006 */
[----:B------:R-:W-:Y:S02]  /*0630*/  DFMA R16, R14, -R4, 1 ;  /* 0x3ff000000e10742b */ /* 0x000fe40000000804 */
[----:B------:R-:W-:-:S06]  /*0640*/  @!P2 DFMA R8, R8, 2, -R18 ;  /* 0x400000000808a82b */ /* 0x000fcc0000000812 */
[----:B------:R-:W-:-:S04]  /*0650*/  DFMA R16, R14, R16, R14 ;  /* 0x000000100e10722b */ /* 0x000fc8000000000e */
[----:B------:R-:W-:-:S04]  /*0660*/  @!P2 LOP3.LUT R25, R9, 0x7ff00000, RZ, 0xc0, !PT ;  /* 0x7ff000000919a812 */ /* 0x000fc800078ec0ff */
[----:B------:R-:W-:Y:S01]  /*0670*/  DMUL R14, R16, R8 ;  /* 0x00000008100e7228 */ /* 0x000fe20000000000 */
[----:B------:R-:W-:-:S05]  /*0680*/  VIADD R26, R25, 0xffffffff ;  /* 0xffffffff191a7836 */ /* 0x000fca0000000000 */
[----:B------:R-:W-:Y:S01]  /*0690*/  ISETP.GT.U32.AND P0, PT, R26, 0x7feffffe, PT ;  /* 0x7feffffe1a00780c */ /* 0x000fe20003f04070 */
[----:B------:R-:W-:Y:S01]  /*06a0*/  VIADD R26, R24, 0xffffffff ;  /* 0xffffffff181a7836 */ /* 0x000fe20000000000 */
[----:B------:R-:W-:-:S04]  /*06b0*/  DFMA R18, R14, -R4, R8 ;  /* 0x800000040e12722b */ /* 0x000fc80000000008 */
[----:B------:R-:W-:-:S04]  /*06c0*/  ISETP.GT.U32.OR P0, PT, R26, 0x7feffffe, P0 ;  /* 0x7feffffe1a00780c */ /* 0x000fc80000704470 */
[----:B------:R-:W-:-:S09]  /*06d0*/  DFMA R18, R16, R18, R14 ;  /* 0x000000121012722b */ /* 0x000fd2000000000e */
[----:B------:R-:W-:Y:S05]  /*06e0*/  @P0 BRA `(.L_x_1) ;  /* 0x0000000000600947 */ /* 0x000fea0003800000 */
[----:B------:R-:W-:Y:S01]  /*06f0*/  VIADDMNMX R20, R23, -R20, 0xb9600000, !PT ;  /* 0xb960000017147446 */ /* 0x000fe20007800914 */
[----:B------:R-:W-:-:S03]  /*0700*/  IMAD.MOV.U32 R6, RZ, RZ, RZ ;  /* 0x000000ffff067224 */ /* 0x000fc600078e00ff */
[----:B------:R-:W-:-:S05]  /*0710*/  VIMNMX R20, PT, PT, R20, 0x46a00000, PT ;  /* 0x46a0000014147848 */ /* 0x000fca0003fe0100 */
[----:B------:R-:W-:-:S04]  /*0720*/  IMAD.IADD R20, R20, 0x1, -R21 ;  /* 0x0000000114147824 */ /* 0x000fc800078e0a15 */
[----:B------:R-:W-:-:S06]  /*0730*/  VIADD R7, R20, 0x7fe00000 ;  /* 0x7fe0000014077836 */ /* 0x000fcc0000000000 */
[----:B------:R-:W-:-:S10]  /*0740*/  DMUL R14, R18, R6 ;  /* 0x00000006120e7228 */ /* 0x000fd40000000000 */
[----:B------:R-:W-:-:S13]  /*0750*/  FSETP.GTU.AND P0, PT, |R15|, 1.469367938527859385e-39, PT ;  /* 0x001000000f00780b */ /* 0x000fda0003f0c200 */
[----:B------:R-:W-:Y:S05]  /*0760*/  @P0 BRA `(.L_x_2) ;  /* 0x0000000000980947 */ /* 0x000fea0003800000 */
[----:B------:R-:W-:Y:S01]  /*0770*/  DFMA R4, R18, -R4, R8 ;  /* 0x800000041204722b */ /* 0x000fe20000000008 */
[----:B------:R-:W-:-:S09]  /*0780*/  IMAD.MOV.U32 R6, RZ, RZ, RZ ;  /* 0x000000ffff067224 */ /* 0x000fd200078e00ff */
[C---:B------:R-:W-:Y:S02]  /*0790*/  FSETP.NEU.AND P0, PT, R5.reuse, RZ, PT ;  /* 0x000000ff0500720b */ /* 0x040fe40003f0d000 */
[----:B------:R-:W-:-:S04]  /*07a0*/  LOP3.LUT R9, R5, 0x80000000, R3, 0x48, !PT ;  /* 0x8000000005097812 */ /* 0x000fc800078e4803 */
[----:B------:R-:W-:-:S07]  /*07b0*/  LOP3.LUT R7, R9, R7, RZ, 0xfc, !PT ;  /* 0x0000000709077212 */ /* 0x000fce00078efcff */
[----:B------:R-:W-:Y:S05]  /*07c0*/  @!P0 BRA `(.L_x_2) ;  /* 0x0000000000808947 */ /* 0x000fea0003800000 */
[----:B------:R-:W-:Y:S01]  /*07d0*/  IMAD.MOV R3, RZ, RZ, -R20 ;  /* 0x000000ffff037224 */ /* 0x000fe200078e0a14 */
[----:B------:R-:W-:Y:S01]  /*07e0*/  DMUL.RP R6, R18, R6 ;  /* 0x0000000612067228 */ /* 0x000fe20000008000 */
[----:B------:R-:W-:-:S06]  /*07f0*/  IMAD.MOV.U32 R2, RZ, RZ, RZ ;  /* 0x000000ffff027224 */ /* 0x000fcc00078e00ff */
[----:B------:R-:W-:-:S03]  /*0800*/  DFMA R2, R14, -R2, R18 ;  /* 0x800000020e02722b */ /* 0x000fc60000000012 */
[----:B------:R-:W-:-:S03]  /*0810*/  LOP3.LUT R9, R7, R9, RZ, 0x3c, !PT ;  /* 0x0000000907097212 */ /* 0x000fc600078e3cff */
[----:B------:R-:W-:-:S04]  /*0820*/  IADD3 R2, PT, PT, -R20, -0x43300000, RZ ;  /* 0xbcd0000014027810 */ /* 0x000fc80007ffe1ff */
[----:B------:R-:W-:-:S04]  /*0830*/  FSETP.NEU.AND P0, PT, |R3|, R2, PT ;  /* 0x000000020300720b */ /* 0x000fc80003f0d200 */
[----:B------:R-:W-:Y:S02]  /*0840*/  FSEL R14, R6, R14, !P0 ;  /* 0x0000000e060e7208 */ /* 0x000fe40004000000 */
[----:B------:R-:W-:Y:S01]  /*0850*/  FSEL R15, R9, R15, !P0 ;  /* 0x0000000f090f7208 */ /* 0x000fe20004000000 */
[----:B------:R-:W-:Y:S06]  /*0860*/  BRA `(.L_x_2) ;  /* 0x0000000000587947 */ /* 0x000fec0003800000 */
.L_x_1:
[----:B------:R-:W-:-:S14]  /*0870*/  DSETP.NAN.AND P0, PT, R6, R6, PT ;  /* 0x000000060600722a */ /* 0x000fdc0003f08000 */
[----:B------:R-:W-:Y:S05]  /*0880*/  @P0 BRA `(.L_x_3) ;  /* 0x0000000000480947 */ /* 0x000fea0003800000 */
[----:B------:R-:W0:Y:S02]  /*0890*/  LDC.64 R4, c[0x0][0x398] ;  /* 0x0000e600ff047b82 */ /* 0x000e240000000a00 */
[----:B0-----:R-:W-:-:S14]  /*08a0*/  DSETP.NAN.AND P0, PT, R4, R4, PT ;  /* 0x000000040400722a */ /* 0x001fdc0003f08000 */
[----:B------:R-:W-:Y:S05]  /*08b0*/  @P0 BRA `(.L_x_4) ;  /* 0x0000000000300947 */ /* 0x000fea0003800000 */
[----:B------:R-:W-:Y:S01]  /*08c0*/  ISETP.NE.AND P0, PT, R25, R24, PT ;  /* 0x000000181900720c */ /* 0x000fe20003f05270 */
[----:B------:R-:W-:Y:S02]  /*08d0*/  IMAD.MOV.U32 R14, RZ, RZ, 0x0 ;  /* 0x00000000ff0e7424 */ /* 0x000fe400078e00ff */
[----:B------:R-:W-:-:S10]  /*08e0*/  IMAD.MOV.U32 R15, RZ, RZ, -0x80000 ;  /* 0xfff80000ff0f7424 */ /* 0x000fd400078e00ff */
[----:B------:R-:W-:Y:S05]  /*08f0*/  @!P0 BRA `(.L_x_2) ;  /* 0x0000000000348947 */ /* 0x000fea0003800000 */
[----:B------:R-:W-:Y:S02]  /*0900*/  ISETP.NE.AND P0, PT, R25, 0x7ff00000, PT ;  /* 0x7ff000001900780c */ /* 0x000fe40003f05270 */
[----:B------:R-:W-:Y:S02]  /*0910*/  LOP3.LUT R15, R7, 0x80000000, R3, 0x48, !PT ;  /* 0x80000000070f7812 */ /* 0x000fe400078e4803 */
[----:B------:R-:W-:-:S13]  /*0920*/  ISETP.EQ.OR P0, PT, R24, RZ, !P0 ;  /* 0x000000ff1800720c */ /* 0x000fda0004702670 */
[----:B------:R-:W-:Y:S01]  /*0930*/  @P0 LOP3.LUT R2, R15, 0x7ff00000, RZ, 0xfc, !PT ;  /* 0x7ff000000f020812 */ /* 0x000fe200078efcff */
[----:B------:R-:W-:Y:S02]  /*0940*/  @!P0 IMAD.MOV.U32 R14, RZ, RZ, RZ ;  /* 0x000000ffff0e8224 */ /* 0x000fe400078e00ff */
[----:B------:R-:W-:Y:S02]  /*0950*/  @P0 IMAD.MOV.U32 R14, RZ, RZ, RZ ;  /* 0x000000ffff0e0224 */ /* 0x000fe400078e00ff */
[----:B------:R-:W-:Y:S01]  /*0960*/  @P0 IMAD.MOV.U32 R15, RZ, RZ, R2 ;  /* 0x000000ffff0f0224 */ /* 0x000fe200078e0002 */
[----:B------:R-:W-:Y:S06]  /*0970*/  BRA `(.L_x_2) ;  /* 0x0000000000147947 */ /* 0x000fec0003800000 */
.L_x_4:
[----:B------:R-:W-:Y:S01]  /*0980*/  LOP3.LUT R15, R3, 0x80000, RZ, 0xfc, !PT ;  /* 0x00080000030f7812 */ /* 0x000fe200078efcff */
[----:B------:R-:W-:Y:S01]  /*0990*/  IMAD.MOV.U32 R14, RZ, RZ, R2 ;  /* 0x000000ffff0e7224 */ /* 0x000fe200078e0002 */
[----:B------:R-:W-:Y:S06]  /*09a0*/  BRA `(.L_x_2) ;  /* 0x0000000000087947 */ /* 0x000fec0003800000 */
.L_x_3:
[----:B------:R-:W-:Y:S01]  /*09b0*/  LOP3.LUT R15, R7, 0x80000, RZ, 0xfc, !PT ;  /* 0x00080000070f7812 */ /* 0x000fe200078efcff */
[----:B------:R-:W-:-:S07]  /*09c0*/  IMAD.MOV.U32 R14, RZ, RZ, R6 ;  /* 0x000000ffff0e7224 */ /* 0x000fce00078e0006 */
.L_x_2:
[----:B------:R-:W-:Y:S02]  /*09d0*/  IMAD.MOV.U32 R23, RZ, RZ, 0x0 ;  /* 0x00000000ff177424 */ /* 0x000fe400078e00ff */
[----:B------:R-:W-:Y:S02]  /*09e0*/  IMAD.MOV.U32 R2, RZ, RZ, R14 ;  /* 0x000000ffff027224 */ /* 0x000fe400078e000e */
[----:B------:R-:W-:Y:S01]  /*09f0*/  IMAD.MOV.U32 R3, RZ, RZ, R15 ;  /* 0x000000ffff037224 */ /* 0x000fe200078e000f */
[----:B------:R-:W-:Y:S06]  /*0a00*/  RET.REL.NODEC R22 `(_Z19compute_temperaturePdS_S_didd) ;  /* 0xfffffff4167c7950 */ /* 0x000fec0003c3ffff */
.L_x_5:
[----:B------:R-:W-:-:S00]  /*0a10*/  BRA `(.L_x_5) ;  /* 0xfffffffc00fc7947 */ /* 0x000fc0000383ffff */
[----:B------:R-:W-:-:S00]  /*0a20*/  NOP ;  /* 0x0000000000007918 */ /* 0x000fc00000000000 */
        /* <DEDUP_REMOVED lines=13> */
.L_x_6:


//--------------------- .nv.shared.reserved.0     --------------------------
	.section	.nv.shared.reserved.0,"aw",@nobits
	.weak		__nv_reservedSMEM_offset_0_alias
	.size		__nv_reservedSMEM_offset_0_alias, 0, 64
	.other		__nv_reservedSMEM_offset_0_alias,@"STO_CUDA_RESERVED_SHARED STV_DEFAULT"
__nv_reservedSMEM_offset_0_alias:
	.zero		0
	.zero		64


//--------------------- .nv.constant0._Z19compute_temperaturePdS_S_didd --------------------------
	.section	.nv.constant0._Z19compute_temperaturePdS_S_didd,"a",@progbits
	.sectionflags	@""
	.align	4
.nv.constant0._Z19compute_temperaturePdS_S_didd:
	.zero		952


//--------------------- SYMBOLS --------------------------

	.type		.nv.reservedSmem.offset0,@object
	.size		.nv.reservedSmem.offset0,0x4
